//
// Generated by NVIDIA NVVM Compiler
//
// Compiler Build ID: CL-36424714
// Cuda compilation tools, release 13.0, V13.0.88
// Based on NVVM 20.0.0
//

.version 9.0
.target sm_100
.address_size 64

	// .globl	_Z19fct_ale_b1_verticaliPKiPKdPdS3_

.visible .entry _Z19fct_ale_b1_verticaliPKiPKdPdS3_(
	.param .u32 _Z19fct_ale_b1_verticaliPKiPKdPdS3__param_0,
	.param .u64 .ptr .align 1 _Z19fct_ale_b1_verticaliPKiPKdPdS3__param_1,
	.param .u64 .ptr .align 1 _Z19fct_ale_b1_verticaliPKiPKdPdS3__param_2,
	.param .u64 .ptr .align 1 _Z19fct_ale_b1_verticaliPKiPKdPdS3__param_3,
	.param .u64 .ptr .align 1 _Z19fct_ale_b1_verticaliPKiPKdPdS3__param_4
)
{
	.reg .pred 	%p<6>;
	.reg .b32 	%r<44>;
	.reg .b64 	%rd<22>;
	.reg .b64 	%fd<46>;

	ld.param.u32 	%r26, [_Z19fct_ale_b1_verticaliPKiPKdPdS3__param_0];
	ld.param.u64 	%rd5, [_Z19fct_ale_b1_verticaliPKiPKdPdS3__param_1];
	ld.param.u64 	%rd6, [_Z19fct_ale_b1_verticaliPKiPKdPdS3__param_2];
	ld.param.u64 	%rd7, [_Z19fct_ale_b1_verticaliPKiPKdPdS3__param_3];
	ld.param.u64 	%rd8, [_Z19fct_ale_b1_verticaliPKiPKdPdS3__param_4];
	cvta.to.global.u64 	%rd1, %rd8;
	cvta.to.global.u64 	%rd2, %rd7;
	cvta.to.global.u64 	%rd3, %rd6;
	cvta.to.global.u64 	%rd9, %rd5;
	mov.u32 	%r1, %ctaid.x;
	mul.lo.s32 	%r2, %r26, %r1;
	mov.u32 	%r43, %tid.x;
	mul.wide.u32 	%rd10, %r1, 4;
	add.s64 	%rd11, %rd9, %rd10;
	ld.global.nc.u32 	%r27, [%rd11];
	add.s32 	%r4, %r27, -1;
	setp.ge.s32 	%p1, %r43, %r4;
	@%p1 bra 	$L__BB0_7;
	add.s32 	%r5, %r2, %r1;
	add.s32 	%r28, %r43, 32;
	max.u32 	%r29, %r4, %r28;
	not.b32 	%r30, %r43;
	add.s32 	%r6, %r29, %r30;
	and.b32  	%r31, %r6, 96;
	setp.eq.s32 	%p2, %r31, 96;
	@%p2 bra 	$L__BB0_4;
	shr.u32 	%r32, %r6, 5;
	add.s32 	%r33, %r32, 1;
	and.b32  	%r34, %r33, 3;
	add.s32 	%r39, %r43, %r2;
	add.s64 	%rd4, %rd3, 8;
	add.s32 	%r38, %r43, %r5;
	neg.s32 	%r37, %r34;
	shl.b32 	%r35, %r33, 5;
	and.b32  	%r36, %r35, 96;
	add.s32 	%r43, %r43, %r36;
$L__BB0_3:
	.pragma "nounroll";
	mul.wide.s32 	%rd12, %r39, 8;
	add.s64 	%rd13, %rd1, %rd12;
	add.s64 	%rd14, %rd2, %rd12;
	mul.wide.s32 	%rd15, %r38, 8;
	add.s64 	%rd16, %rd4, %rd15;
	ld.global.nc.f64 	%fd1, [%rd16+-8];
	ld.global.nc.f64 	%fd2, [%rd16];
	max.f64 	%fd3, %fd1, 0d0000000000000000;
	neg.f64 	%fd4, %fd2;
	max.f64 	%fd5, %fd4, 0d0000000000000000;
	add.f64 	%fd6, %fd3, %fd5;
	st.global.f64 	[%rd14], %fd6;
	min.f64 	%fd7, %fd1, 0d0000000000000000;
	min.f64 	%fd8, %fd4, 0d0000000000000000;
	add.f64 	%fd9, %fd7, %fd8;
	st.global.f64 	[%rd13], %fd9;
	add.s32 	%r39, %r39, 32;
	add.s32 	%r38, %r38, 32;
	add.s32 	%r37, %r37, 1;
	setp.ne.s32 	%p3, %r37, 0;
	@%p3 bra 	$L__BB0_3;
$L__BB0_4:
	setp.lt.u32 	%p4, %r6, 96;
	@%p4 bra 	$L__BB0_7;
	add.s32 	%r42, %r43, %r2;
	add.s32 	%r41, %r43, %r5;
$L__BB0_6:
	mul.wide.s32 	%rd17, %r41, 8;
	add.s64 	%rd18, %rd3, %rd17;
	ld.global.nc.f64 	%fd10, [%rd18];
	ld.global.nc.f64 	%fd11, [%rd18+8];
	max.f64 	%fd12, %fd10, 0d0000000000000000;
	neg.f64 	%fd13, %fd11;
	max.f64 	%fd14, %fd13, 0d0000000000000000;
	add.f64 	%fd15, %fd12, %fd14;
	mul.wide.s32 	%rd19, %r42, 8;
	add.s64 	%rd20, %rd2, %rd19;
	st.global.f64 	[%rd20], %fd15;
	min.f64 	%fd16, %fd10, 0d0000000000000000;
	min.f64 	%fd17, %fd13, 0d0000000000000000;
	add.f64 	%fd18, %fd16, %fd17;
	add.s64 	%rd21, %rd1, %rd19;
	st.global.f64 	[%rd21], %fd18;
	ld.global.nc.f64 	%fd19, [%rd18+256];
	ld.global.nc.f64 	%fd20, [%rd18+264];
	max.f64 	%fd21, %fd19, 0d0000000000000000;
	neg.f64 	%fd22, %fd20;
	max.f64 	%fd23, %fd22, 0d0000000000000000;
	add.f64 	%fd24, %fd21, %fd23;
	st.global.f64 	[%rd20+256], %fd24;
	min.f64 	%fd25, %fd19, 0d0000000000000000;
	min.f64 	%fd26, %fd22, 0d0000000000000000;
	add.f64 	%fd27, %fd25, %fd26;
	st.global.f64 	[%rd21+256], %fd27;
	ld.global.nc.f64 	%fd28, [%rd18+512];
	ld.global.nc.f64 	%fd29, [%rd18+520];
	max.f64 	%fd30, %fd28, 0d0000000000000000;
	neg.f64 	%fd31, %fd29;
	max.f64 	%fd32, %fd31, 0d0000000000000000;
	add.f64 	%fd33, %fd30, %fd32;
	st.global.f64 	[%rd20+512], %fd33;
	min.f64 	%fd34, %fd28, 0d0000000000000000;
	min.f64 	%fd35, %fd31, 0d0000000000000000;
	add.f64 	%fd36, %fd34, %fd35;
	st.global.f64 	[%rd21+512], %fd36;
	ld.global.nc.f64 	%fd37, [%rd18+768];
	ld.global.nc.f64 	%fd38, [%rd18+776];
	max.f64 	%fd39, %fd37, 0d0000000000000000;
	neg.f64 	%fd40, %fd38;
	max.f64 	%fd41, %fd40, 0d0000000000000000;
	add.f64 	%fd42, %fd39, %fd41;
	st.global.f64 	[%rd20+768], %fd42;
	min.f64 	%fd43, %fd37, 0d0000000000000000;
	min.f64 	%fd44, %fd40, 0d0000000000000000;
	add.f64 	%fd45, %fd43, %fd44;
	st.global.f64 	[%rd21+768], %fd45;
	add.s32 	%r43, %r43, 128;
	add.s32 	%r42, %r42, 128;
	add.s32 	%r41, %r41, 128;
	setp.lt.s32 	%p5, %r43, %r4;
	@%p5 bra 	$L__BB0_6;
$L__BB0_7:
	ret;

}


// ===== COMPILED SASS (sm_100) =====

	.target	sm_100

	.elftype	@"ET_EXEC"


//--------------------- .note.nv.tkinfo           --------------------------
	.section	.note.nv.tkinfo,"",@"SHT_NOTE"
	.sectionflags	@"SHF_NOTE_NV_TKINFO"
	.tkinfo
        /*0018*/ 	.word	0x00000002
        /*0030*/ 	.string	""
        /*0030*/ 	.string	"ptxas"
        /*0030*/ 	.string	"Cuda compilation tools, release 13.0, V13.0.88"
        /*0030*/ 	.string	"Build cuda_13.0.r13.0/compiler.36424714_0"
        /*0030*/ 	.string	"-arch sm_100 -m 64 "



//--------------------- .note.nv.cuinfo           --------------------------
	.section	.note.nv.cuinfo,"",@"SHT_NOTE"
	.sectionflags	@"SHF_NOTE_NV_CUINFO"
        /*0018*/ 	.short	0x0002
        /*001a*/ 	.short	0x0064
        /*001c*/ 	.short	0x0082
	.zero		2


//--------------------- .nv.info                  --------------------------
	.section	.nv.info,"",@"SHT_CUDA_INFO"
	.align	4


	//----- nvinfo : EIATTR_REGCOUNT
	.align		4
        /*0000*/ 	.byte	0x04, 0x2f
        /*0002*/ 	.short	(.L_1 - .L_0)
	.align		4
.L_0:
        /*0004*/ 	.word	index@(_Z19fct_ale_b1_verticaliPKiPKdPdS3_)
        /*0008*/ 	.word	0x00000020


	//----- nvinfo : EIATTR_FRAME_SIZE
	.align		4
.L_1:
        /*000c*/ 	.byte	0x04, 0x11
        /*000e*/ 	.short	(.L_3 - .L_2)
	.align		4
.L_2:
        /*0010*/ 	.word	index@(_Z19fct_ale_b1_verticaliPKiPKdPdS3_)
        /*0014*/ 	.word	0x00000000


	//----- nvinfo : EIATTR_MIN_STACK_SIZE
	.align		4
.L_3:
        /*0018*/ 	.byte	0x04, 0x12
        /*001a*/ 	.short	(.L_5 - .L_4)
	.align		4
.L_4:
        /*001c*/ 	.word	index@(_Z19fct_ale_b1_verticaliPKiPKdPdS3_)
        /*0020*/ 	.word	0x00000000
.L_5:


//--------------------- .nv.compat                --------------------------
	.section	.nv.compat,"",@"SHT_CUDA_COMPAT_INFO"
	.align	4
        /*0000*/ 	.byte	0x02, 0x09, 0x00, 0x00, 0x02, 0x02, 0x01, 0x00, 0x02, 0x05, 0x05, 0x00, 0x03, 0x07, 0x01, 0x01
        /*0010*/ 	.byte	0x02, 0x03, 0x00, 0x00, 0x02, 0x06, 0x01, 0x00, 0x04, 0x0b, 0x08, 0x00, 0x01, 0x00, 0x00, 0x00
        /*0020*/ 	.byte	0x00, 0x00, 0x00, 0x00


//--------------------- .nv.info._Z19fct_ale_b1_verticaliPKiPKdPdS3_ --------------------------
	.section	.nv.info._Z19fct_ale_b1_verticaliPKiPKdPdS3_,"",@"SHT_CUDA_INFO"
	.sectionflags	@""
	.align	4


	//----- nvinfo : EIATTR_CUDA_API_VERSION
	.align		4
        /*0000*/ 	.byte	0x04, 0x37
        /*0002*/ 	.short	(.L_7 - .L_6)
.L_6:
        /*0004*/ 	.word	0x00000082


	//----- nvinfo : EIATTR_KPARAM_INFO
	.align		4
.L_7:
        /*0008*/ 	.byte	0x04, 0x17
        /*000a*/ 	.short	(.L_9 - .L_8)
.L_8:
        /*000c*/ 	.word	0x00000000
        /*0010*/ 	.short	0x0004
        /*0012*/ 	.short	0x0020
        /*0014*/ 	.byte	0x00, 0xf5, 0x21, 0x00


	//----- nvinfo : EIATTR_KPARAM_INFO
	.align		4
.L_9:
        /*0018*/ 	.byte	0x04, 0x17
        /*001a*/ 	.short	(.L_11 - .L_10)
.L_10:
        /*001c*/ 	.word	0x00000000
        /*0020*/ 	.short	0x0003
        /*0022*/ 	.short	0x0018
        /*0024*/ 	.byte	0x00, 0xf5, 0x21, 0x00


	//----- nvinfo : EIATTR_KPARAM_INFO
	.align		4
.L_11:
        /*0028*/ 	.byte	0x04, 0x17
        /*002a*/ 	.short	(.L_13 - .L_12)
.L_12:
        /*002c*/ 	.word	0x00000000
        /*0030*/ 	.short	0x0002
        /*0032*/ 	.short	0x0010
        /*0034*/ 	.byte	0x00, 0xf5, 0x21, 0x00


	//----- nvinfo : EIATTR_KPARAM_INFO
	.align		4
.L_13:
        /*0038*/ 	.byte	0x04, 0x17
        /*003a*/ 	.short	(.L_15 - .L_14)
.L_14:
        /*003c*/ 	.word	0x00000000
        /*0040*/ 	.short	0x0001
        /*0042*/ 	.short	0x0008
        /*0044*/ 	.byte	0x00, 0xf5, 0x21, 0x00


	//----- nvinfo : EIATTR_KPARAM_INFO
	.align		4
.L_15:
        /*0048*/ 	.byte	0x04, 0x17
        /*004a*/ 	.short	(.L_17 - .L_16)
.L_16:
        /*004c*/ 	.word	0x00000000
        /*0050*/ 	.short	0x0000
        /*0052*/ 	.short	0x0000
        /*0054*/ 	.byte	0x00, 0xf0, 0x11, 0x00


	//----- nvinfo : EIATTR_SPARSE_MMA_MASK
	.align		4
.L_17:
        /*0058*/ 	.byte	0x03, 0x50
        /*005a*/ 	.short	0x0000


	//----- nvinfo : EIATTR_MAXREG_COUNT
	.align		4
        /*005c*/ 	.byte	0x03, 0x1b
        /*005e*/ 	.short	0x00ff


	//----- nvinfo : EIATTR_MERCURY_ISA_VERSION
	.align		4
        /*0060*/ 	.byte	0x03, 0x5f
        /*0062*/ 	.short	0x0101


	//----- nvinfo : EIATTR_VRC_CTA_INIT_COUNT
	.align		4
        /*0064*/ 	.byte	0x02, 0x4a
	.zero		1
	.zero		1


	//----- nvinfo : EIATTR_EXIT_INSTR_OFFSETS
	.align		4
        /*0068*/ 	.byte	0x04, 0x1c
        /*006a*/ 	.short	(.L_19 - .L_18)


	//   ....[0]....
.L_18:
        /*006c*/ 	.word	0x00000090


	//   ....[1]....
        /*0070*/ 	.word	0x000004e0


	//   ....[2]....
        /*0074*/ 	.word	0x00000e70


	//----- nvinfo : EIATTR_CRS_STACK_SIZE
	.align		4
.L_19:
        /*0078*/ 	.byte	0x04, 0x1e
        /*007a*/ 	.short	(.L_21 - .L_20)
.L_20:
        /*007c*/ 	.word	0x00000000


	//----- nvinfo : EIATTR_CBANK_PARAM_SIZE
	.align		4
.L_21:
        /*0080*/ 	.byte	0x03, 0x19
        /*0082*/ 	.short	0x0028


	//----- nvinfo : EIATTR_PARAM_CBANK
	.align		4
        /*0084*/ 	.byte	0x04, 0x0a
        /*0086*/ 	.short	(.L_23 - .L_22)
	.align		4
.L_22:
        /*0088*/ 	.word	index@(.nv.constant0._Z19fct_ale_b1_verticaliPKiPKdPdS3_)
        /*008c*/ 	.short	0x0380
        /*008e*/ 	.short	0x0028


	//----- nvinfo : EIATTR_SW_WAR
	.align		4
.L_23:
        /*0090*/ 	.byte	0x04, 0x36
        /*0092*/ 	.short	(.L_25 - .L_24)
.L_24:
        /*0094*/ 	.word	0x00000008
.L_25:


//--------------------- .nv.callgraph             --------------------------
	.section	.nv.callgraph,"",@"SHT_CUDA_CALLGRAPH"
	.align	4
	.sectionentsize	8
	.align		4
        /*0000*/ 	.word	0x00000000
	.align		4
        /*0004*/ 	.word	0xffffffff
	.align		4
        /*0008*/ 	.word	0x00000000
	.align		4
        /*000c*/ 	.word	0xfffffffe
	.align		4
        /*0010*/ 	.word	0x00000000
	.align		4
        /*0014*/ 	.word	0xfffffffd
	.align		4
        /*0018*/ 	.word	0x00000000
	.align		4
        /*001c*/ 	.word	0xfffffffc


//--------------------- .text._Z19fct_ale_b1_verticaliPKiPKdPdS3_ --------------------------
	.section	.text._Z19fct_ale_b1_verticaliPKiPKdPdS3_,"ax",@progbits
	.align	128
        .global         _Z19fct_ale_b1_verticaliPKiPKdPdS3_
        .type           _Z19fct_ale_b1_verticaliPKiPKdPdS3_,@function
        .size           _Z19fct_ale_b1_verticaliPKiPKdPdS3_,(.L_x_5 - _Z19fct_ale_b1_verticaliPKiPKdPdS3_)
        .other          _Z19fct_ale_b1_verticaliPKiPKdPdS3_,@"STO_CUDA_ENTRY STV_DEFAULT"
_Z19fct_ale_b1_verticaliPKiPKdPdS3_:
.text._Z19fct_ale_b1_verticaliPKiPKdPdS3_:
[----:B------:R-:W-:Y:S01]  /*0000*/  LDC R1, c[0x0][0x37c] ;  /* 0x0000df00ff017b82 */ /* 0x000fe20000000800 */
[----:B------:R-:W0:Y:S07]  /*0010*/  S2R R13, SR_CTAID.X ;  /* 0x00000000000d7919 */ /* 0x000e2e0000002500 */
[----:B------:R-:W0:Y:S01]  /*0020*/  LDC.64 R2, c[0x0][0x388] ;  /* 0x0000e200ff027b82 */ /* 0x000e220000000a00 */
[----:B------:R-:W1:Y:S01]  /*0030*/  LDCU.64 UR4, c[0x0][0x358] ;  /* 0x00006b00ff0477ac */ /* 0x000e620008000a00 */
[----:B0-----:R-:W-:-:S05]  /*0040*/  IMAD.WIDE.U32 R2, R13, 0x4, R2 ;  /* 0x000000040d027825 */ /* 0x001fca00078e0002 */
[----:B-1----:R-:W2:Y:S01]  /*0050*/  LDG.E.CONSTANT R0, desc[UR4][R2.64] ;  /* 0x0000000402007981 */ /* 0x002ea2000c1e9900 */
[----:B------:R-:W0:Y:S01]  /*0060*/  S2R R5, SR_TID.X ;  /* 0x0000000000057919 */ /* 0x000e220000002100 */
[----:B--2---:R-:W-:-:S05]  /*0070*/  VIADD R0, R0, 0xffffffff ;  /* 0xffffffff00007836 */ /* 0x004fca0000000000 */
[----:B0-----:R-:W-:-:S13]  /*0080*/  ISETP.GE.AND P0, PT, R5, R0, PT ;  /* 0x000000000500720c */ /* 0x001fda0003f06270 */
[----:B------:R-:W-:Y:S05]  /*0090*/  @P0 EXIT ;  /* 0x000000000000094d */ /* 0x000fea0003800000 */
[----:B------:R-:W-:Y:S01]  /*00a0*/  VIADDMNMX.U32 R2, R5, 0x20, R0, !PT ;  /* 0x0000002005027846 */ /* 0x000fe20007800000 */
[----:B------:R-:W0:Y:S01]  /*00b0*/  LDC R12, c[0x0][0x380] ;  /* 0x0000e000ff0c7b82 */ /* 0x000e220000000800 */
[----:B------:R-:W-:Y:S01]  /*00c0*/  LOP3.LUT R3, RZ, R5, RZ, 0x33, !PT ;  /* 0x00000005ff037212 */ /* 0x000fe200078e33ff */
[----:B------:R-:W-:Y:S04]  /*00d0*/  BSSY.RECONVERGENT B0, `(.L_x_0) ;  /* 0x0000040000007945 */ /* 0x000fe80003800200 */
[----:B------:R-:W-:-:S05]  /*00e0*/  IMAD.IADD R3, R2, 0x1, R3 ;  /* 0x0000000102037824 */ /* 0x000fca00078e0203 */
[C---:B------:R-:W-:Y:S02]  /*00f0*/  LOP3.LUT R2, R3.reuse, 0x60, RZ, 0xc0, !PT ;  /* 0x0000006003027812 */ /* 0x040fe400078ec0ff */
[----:B------:R-:W-:Y:S02]  /*0100*/  ISETP.GE.U32.AND P0, PT, R3, 0x60, PT ;  /* 0x000000600300780c */ /* 0x000fe40003f06070 */
[----:B------:R-:W-:Y:S01]  /*0110*/  ISETP.NE.AND P1, PT, R2, 0x60, PT ;  /* 0x000000600200780c */ /* 0x000fe20003f25270 */
[----:B0-----:R-:W-:-:S12]  /*0120*/  IMAD R4, R13, R12, R13 ;  /* 0x0000000c0d047224 */ /* 0x001fd800078e020d */
[----:B------:R-:W-:Y:S05]  /*0130*/  @!P1 BRA `(.L_x_1) ;  /* 0x0000000000e49947 */ /* 0x000fea0003800000 */
[----:B------:R-:W0:Y:S01]  /*0140*/  LDC.64 R6, c[0x0][0x390] ;  /* 0x0000e400ff067b82 */ /* 0x000e220000000a00 */
[----:B------:R-:W-:Y:S01]  /*0150*/  LEA.HI R3, R3, 0x1, RZ, 0x1b ;  /* 0x0000000103037811 */ /* 0x000fe200078fd8ff */
[----:B------:R-:W-:Y:S02]  /*0160*/  IMAD R23, R13, R12, R5 ;  /* 0x0000000c0d177224 */ /* 0x000fe400078e0205 */
[----:B------:R-:W-:Y:S01]  /*0170*/  IMAD.IADD R21, R5, 0x1, R4 ;  /* 0x0000000105157824 */ /* 0x000fe200078e0204 */
[----:B------:R-:W-:-:S05]  /*0180*/  LOP3.LUT R20, R3, 0x3, RZ, 0xc0, !PT ;  /* 0x0000000303147812 */ /* 0x000fca00078ec0ff */
[----:B------:R-:W-:Y:S01]  /*0190*/  IMAD.MOV R20, RZ, RZ, -R20 ;  /* 0x000000ffff147224 */ /* 0x000fe200078e0a14 */
[----:B0-----:R-:W-:Y:S01]  /*01a0*/  IADD3 R2, P1, PT, R6, 0x8, RZ ;  /* 0x0000000806027810 */ /* 0x001fe20007f3e0ff */
[----:B------:R-:W-:-:S04]  /*01b0*/  IMAD.SHL.U32 R6, R3, 0x20, RZ ;  /* 0x0000002003067824 */ /* 0x000fc800078e00ff */
[----:B------:R-:W-:Y:S01]  /*01c0*/  IMAD.X R3, RZ, RZ, R7, P1 ;  /* 0x000000ffff037224 */ /* 0x000fe200008e0607 */
[----:B------:R-:W-:-:S05]  /*01d0*/  LOP3.LUT R6, R6, 0x60, RZ, 0xc0, !PT ;  /* 0x0000006006067812 */ /* 0x000fca00078ec0ff */
[----:B------:R-:W-:-:S07]  /*01e0*/  IMAD.IADD R5, R5, 0x1, R6 ;  /* 0x0000000105057824 */ /* 0x000fce00078e0206 */
.L_x_2:
[----:B0-----:R-:W-:-:S05]  /*01f0*/  IMAD.WIDE R8, R21, 0x8, R2 ;  /* 0x0000000815087825 */ /* 0x001fca00078e0202 */
[----:B------:R-:W2:Y:S04]  /*0200*/  LDG.E.64.CONSTANT R6, desc[UR4][R8.64+-0x8] ;  /* 0xfffff80408067981 */ /* 0x000ea8000c1e9b00 */
[----:B------:R0:W3:Y:S01]  /*0210*/  LDG.E.64.CONSTANT R16, desc[UR4][R8.64] ;  /* 0x0000000408107981 */ /* 0x0000e2000c1e9b00 */
[----:B------:R-:W-:Y:S01]  /*0220*/  CS2R R14, SRZ ;  /* 0x00000000000e7805 */ /* 0x000fe2000001ff00 */
[----:B------:R-:W-:Y:S02]  /*0230*/  VIADD R20, R20, 0x1 ;  /* 0x0000000114147836 */ /* 0x000fe40000000000 */
[----:B------:R-:W-:Y:S01]  /*0240*/  VIADD R21, R21, 0x20 ;  /* 0x0000002015157836 */ /* 0x000fe20000000000 */
[----:B0-----:R-:W0:Y:S02]  /*0250*/  LDC.64 R8, c[0x0][0x398] ;  /* 0x0000e600ff087b82 */ /* 0x001e240000000a00 */
[----:B0-----:R-:W-:Y:S01]  /*0260*/  IMAD.WIDE R8, R23, 0x8, R8 ;  /* 0x0000000817087825 */ /* 0x001fe200078e0208 */
[----:B--2---:R-:W-:-:S03]  /*0270*/  DSETP.MAX.AND P1, P2, RZ, R6, PT ;  /* 0x00000006ff00722a */ /* 0x004fc60003a2f000 */
[----:B------:R-:W-:Y:S01]  /*0280*/  IMAD.MOV.U32 R10, RZ, RZ, R7 ;  /* 0x000000ffff0a7224 */ /* 0x000fe200078e0007 */
[----:B------:R-:W-:Y:S01]  /*0290*/  DSETP.MIN.AND P3, P4, RZ, R6, PT ;  /* 0x00000006ff00722a */ /* 0x000fe20003c60000 */
[--C-:B------:R-:W-:Y:S01]  /*02a0*/  IMAD.MOV.U32 R11, RZ, RZ, R6.reuse ;  /* 0x000000ffff0b7224 */ /* 0x100fe200078e0006 */
[----:B------:R-:W-:Y:S01]  /*02b0*/  MOV R18, R7 ;  /* 0x0000000700127202 */ /* 0x000fe20000000f00 */
[----:B------:R-:W-:Y:S01]  /*02c0*/  IMAD.MOV.U32 R19, RZ, RZ, R6 ;  /* 0x000000ffff137224 */ /* 0x000fe200078e0006 */
[----:B------:R-:W-:Y:S02]  /*02d0*/  FSEL R15, R15, R10, P1 ;  /* 0x0000000a0f0f7208 */ /* 0x000fe40000800000 */
[----:B------:R-:W-:Y:S02]  /*02e0*/  CS2R R6, SRZ ;  /* 0x0000000000067805 */ /* 0x000fe4000001ff00 */
[----:B------:R-:W-:Y:S01]  /*02f0*/  SEL R14, R14, R11, P1 ;  /* 0x0000000b0e0e7207 */ /* 0x000fe20000800000 */
[----:B---3--:R-:W-:-:S02]  /*0300*/  IMAD.MOV.U32 R27, RZ, RZ, R16 ;  /* 0x000000ffff1b7224 */ /* 0x008fc400078e0010 */
[----:B------:R-:W-:Y:S01]  /*0310*/  IMAD.MOV.U32 R24, RZ, RZ, R16 ;  /* 0x000000ffff187224 */ /* 0x000fe200078e0010 */
[----:B------:R-:W-:Y:S01]  /*0320*/  FSEL R7, R7, R18, P3 ;  /* 0x0000001207077208 */ /* 0x000fe20001800000 */
[--C-:B------:R-:W-:Y:S01]  /*0330*/  IMAD.MOV.U32 R22, RZ, RZ, R17.reuse ;  /* 0x000000ffff167224 */ /* 0x100fe200078e0011 */
[----:B------:R-:W-:Y:S01]  /*0340*/  @P2 LOP3.LUT R15, R10, 0x80000, RZ, 0xfc, !PT ;  /* 0x000800000a0f2812 */ /* 0x000fe200078efcff */
[--C-:B------:R-:W-:Y:S01]  /*0350*/  DSETP.MAX.AND P1, P2, RZ, -R16.reuse, PT ;  /* 0x80000010ff00722a */ /* 0x100fe20003a2f000 */
[----:B------:R-:W-:Y:S01]  /*0360*/  SEL R6, R6, R19, P3 ;  /* 0x0000001306067207 */ /* 0x000fe20001800000 */
[----:B------:R-:W0:Y:S01]  /*0370*/  LDC.64 R10, c[0x0][0x3a0] ;  /* 0x0000e800ff0a7b82 */ /* 0x000e220000000a00 */
[----:B------:R-:W-:Y:S01]  /*0380*/  @P4 LOP3.LUT R7, R18, 0x80000, RZ, 0xfc, !PT ;  /* 0x0008000012074812 */ /* 0x000fe200078efcff */
[----:B------:R-:W-:Y:S01]  /*0390*/  DSETP.MIN.AND P3, P4, RZ, -R16, PT ;  /* 0x80000010ff00722a */ /* 0x000fe20003c60000 */
[----:B------:R-:W-:Y:S01]  /*03a0*/  IMAD.MOV.U32 R19, RZ, RZ, R17 ;  /* 0x000000ffff137224 */ /* 0x000fe200078e0011 */
[----:B------:R-:W-:Y:S01]  /*03b0*/  CS2R R16, SRZ ;  /* 0x0000000000107805 */ /* 0x000fe2000001ff00 */
[----:B------:R-:W-:-:S05]  /*03c0*/  IMAD.MOV.U32 R18, RZ, RZ, RZ ;  /* 0x000000ffff127224 */ /* 0x000fca00078e00ff */
[----:B------:R-:W-:Y:S02]  /*03d0*/  FSEL R25, R16, -R19, P1 ;  /* 0x8000001310197208 */ /* 0x000fe40000800000 */
[----:B------:R-:W-:Y:S01]  /*03e0*/  @P2 LOP3.LUT R25, R19, 0x80000, RZ, 0xfc, !PT ;  /* 0x0008000013192812 */ /* 0x000fe200078efcff */
[----:B------:R-:W-:Y:S01]  /*03f0*/  IMAD.MOV.U32 R19, RZ, RZ, RZ ;  /* 0x000000ffff137224 */ /* 0x000fe200078e00ff */
[----:B------:R-:W-:Y:S02]  /*0400*/  SEL R18, R18, R27, P1 ;  /* 0x0000001b12127207 */ /* 0x000fe40000800000 */
[----:B------:R-:W-:Y:S02]  /*0410*/  FSEL R17, R17, -R22, P3 ;  /* 0x8000001611117208 */ /* 0x000fe40001800000 */
[----:B------:R-:W-:Y:S01]  /*0420*/  SEL R16, R19, R24, P3 ;  /* 0x0000001813107207 */ /* 0x000fe20001800000 */
[----:B------:R-:W-:Y:S01]  /*0430*/  IMAD.MOV.U32 R19, RZ, RZ, R25 ;  /* 0x000000ffff137224 */ /* 0x000fe200078e0019 */
[----:B------:R-:W-:-:S02]  /*0440*/  @P4 LOP3.LUT R17, R22, 0x80000, RZ, 0xfc, !PT ;  /* 0x0008000016114812 */ /* 0x000fc400078efcff */
[----:B------:R-:W-:Y:S01]  /*0450*/  ISETP.NE.AND P1, PT, R20, RZ, PT ;  /* 0x000000ff1400720c */ /* 0x000fe20003f25270 */
[C---:B0-----:R-:W-:Y:S02]  /*0460*/  IMAD.WIDE R10, R23.reuse, 0x8, R10 ;  /* 0x00000008170a7825 */ /* 0x041fe400078e020a */
[----:B------:R-:W-:Y:S01]  /*0470*/  DADD R14, R14, R18 ;  /* 0x000000000e0e7229 */ /* 0x000fe20000000012 */
[----:B------:R-:W-:Y:S01]  /*0480*/  IADD3 R23, PT, PT, R23, 0x20, RZ ;  /* 0x0000002017177810 */ /* 0x000fe20007ffe0ff */
[----:B------:R-:W-:-:S05]  /*0490*/  DADD R6, R6, R16 ;  /* 0x0000000006067229 */ /* 0x000fca0000000010 */
[----:B------:R0:W-:Y:S04]  /*04a0*/  STG.E.64 desc[UR4][R8.64], R14 ;  /* 0x0000000e08007986 */ /* 0x0001e8000c101b04 */
[----:B------:R0:W-:Y:S01]  /*04b0*/  STG.E.64 desc[UR4][R10.64], R6 ;  /* 0x000000060a007986 */ /* 0x0001e2000c101b04 */
[----:B------:R-:W-:Y:S05]  /*04c0*/  @P1 BRA `(.L_x_2) ;  /* 0xfffffffc00481947 */ /* 0x000fea000383ffff */
.L_x_1:
[----:B------:R-:W-:Y:S05]  /*04d0*/  BSYNC.RECONVERGENT B0 ;  /* 0x0000000000007941 */ /* 0x000fea0003800200 */
.L_x_0:
[----:B------:R-:W-:Y:S05]  /*04e0*/  @!P0 EXIT ;  /* 0x000000000000894d */ /* 0x000fea0003800000 */
[----:B0-----:R-:W0:Y:S01]  /*04f0*/  LDC.64 R6, c[0x0][0x3a0] ;  /* 0x0000e800ff067b82 */ /* 0x001e220000000a00 */
[----:B------:R-:W-:Y:S02]  /*0500*/  IMAD R2, R13, R12, R5 ;  /* 0x0000000c0d027224 */ /* 0x000fe400078e0205 */
[----:B------:R-:W-:-:S05]  /*0510*/  IMAD.IADD R3, R5, 0x1, R4 ;  /* 0x0000000105037824 */ /* 0x000fca00078e0204 */
[----:B------:R-:W1:Y:S08]  /*0520*/  LDC.64 R8, c[0x0][0x390] ;  /* 0x0000e400ff087b82 */ /* 0x000e700000000a00 */
[----:B------:R-:W2:Y:S02]  /*0530*/  LDC.64 R10, c[0x0][0x398] ;  /* 0x0000e600ff0a7b82 */ /* 0x000ea40000000a00 */
.L_x_3:
[----:B-1----:R-:W-:-:S05]  /*0540*/  IMAD.WIDE R28, R3, 0x8, R8 ;  /* 0x00000008031c7825 */ /* 0x002fca00078e0208 */
[----:B------:R-:W3:Y:S04]  /*0550*/  LDG.E.64.CONSTANT R16, desc[UR4][R28.64] ;  /* 0x000000041c107981 */ /* 0x000ee8000c1e9b00 */
[----:B------:R-:W4:Y:S04]  /*0560*/  LDG.E.64.CONSTANT R12, desc[UR4][R28.64+0x8] ;  /* 0x000008041c0c7981 */ /* 0x000f28000c1e9b00 */
[----:B------:R-:W5:Y:S04]  /*0570*/  LDG.E.64.CONSTANT R22, desc[UR4][R28.64+0x100] ;  /* 0x000100041c167981 */ /* 0x000f68000c1e9b00 */
[----:B------:R-:W2:Y:S01]  /*0580*/  LDG.E.64.CONSTANT R18, desc[UR4][R28.64+0x108] ;  /* 0x000108041c127981 */ /* 0x000ea2000c1e9b00 */
[----:B------:R-:W-:-:S02]  /*0590*/  IMAD.MOV.U32 R15, RZ, RZ, RZ ;  /* 0x000000ffff0f7224 */ /* 0x000fc400078e00ff */
[----:B------:R-:W-:Y:S02]  /*05a0*/  IMAD.MOV.U32 R21, RZ, RZ, RZ ;  /* 0x000000ffff157224 */ /* 0x000fe400078e00ff */
[----:B------:R-:W-:Y:S02]  /*05b0*/  IMAD.MOV.U32 R25, RZ, RZ, RZ ;  /* 0x000000ffff197224 */ /* 0x000fe400078e00ff */
[----:B------:R-:W-:Y:S01]  /*05c0*/  IMAD.MOV.U32 R27, RZ, RZ, RZ ;  /* 0x000000ffff1b7224 */ /* 0x000fe200078e00ff */
[--C-:B---3--:R-:W-:Y:S01]  /*05d0*/  DSETP.MAX.AND P3, P1, RZ, R16.reuse, PT ;  /* 0x00000010ff00722a */ /* 0x108fe2000396f000 */
[----:B------:R-:W-:Y:S01]  /*05e0*/  IMAD.MOV.U32 R4, RZ, RZ, R17 ;  /* 0x000000ffff047224 */ /* 0x000fe200078e0011 */
[----:B------:R-:W-:Y:S01]  /*05f0*/  DSETP.MIN.AND P0, P2, RZ, R16, PT ;  /* 0x00000010ff00722a */ /* 0x000fe20003a00000 */
[--C-:B------:R-:W-:Y:S01]  /*0600*/  IMAD.MOV.U32 R14, RZ, RZ, R16.reuse ;  /* 0x000000ffff0e7224 */ /* 0x100fe200078e0010 */
[----:B----4-:R-:W-:Y:S01]  /*0610*/  DSETP.MAX.AND P4, P5, RZ, -R12, PT ;  /* 0x8000000cff00722a */ /* 0x010fe20003d8f000 */
[----:B------:R-:W-:Y:S01]  /*0620*/  IMAD.MOV.U32 R24, RZ, RZ, R13 ;  /* 0x000000ffff187224 */ /* 0x000fe200078e000d */
[-C--:B------:R-:W-:Y:S01]  /*0630*/  FSEL R15, R15, R4.reuse, P3 ;  /* 0x000000040f0f7208 */ /* 0x080fe20001800000 */
[----:B------:R-:W-:Y:S01]  /*0640*/  IMAD.MOV.U32 R20, RZ, RZ, R16 ;  /* 0x000000ffff147224 */ /* 0x000fe200078e0010 */
[----:B------:R-:W-:Y:S01]  /*0650*/  FSEL R21, R21, R4, P0 ;  /* 0x0000000415157208 */ /* 0x000fe20000000000 */
[----:B------:R-:W-:Y:S01]  /*0660*/  IMAD.MOV.U32 R16, RZ, RZ, R12 ;  /* 0x000000ffff107224 */ /* 0x000fe200078e000c */
[----:B------:R-:W-:Y:S01]  /*0670*/  MOV R26, R13 ;  /* 0x0000000d001a7202 */ /* 0x000fe20000000f00 */
[----:B------:R-:W-:Y:S01]  /*0680*/  IMAD.MOV.U32 R17, RZ, RZ, RZ ;  /* 0x000000ffff117224 */ /* 0x000fe200078e00ff */
[----:B------:R-:W-:-:S02]  /*0690*/  SEL R14, R25, R14, P3 ;  /* 0x0000000e190e7207 */ /* 0x000fc40001800000 */
[C---:B------:R-:W-:Y:S01]  /*06a0*/  @P1 LOP3.LUT R15, R4.reuse, 0x80000, RZ, 0xfc, !PT ;  /* 0x00080000040f1812 */ /* 0x040fe200078efcff */
[----:B------:R-:W-:Y:S01]  /*06b0*/  DSETP.MIN.AND P1, P6, RZ, -R12, PT ;  /* 0x8000000cff00722a */ /* 0x000fe20003e20000 */
[----:B------:R-:W-:Y:S01]  /*06c0*/  @P2 LOP3.LUT R21, R4, 0x80000, RZ, 0xfc, !PT ;  /* 0x0008000004152812 */ /* 0x000fe200078efcff */
[----:B------:R-:W-:Y:S01]  /*06d0*/  IMAD.MOV.U32 R13, RZ, RZ, RZ ;  /* 0x000000ffff0d7224 */ /* 0x000fe200078e00ff */
[----:B-----5:R-:W-:Y:S01]  /*06e0*/  DSETP.MAX.AND P2, P3, RZ, R22, PT ;  /* 0x00000016ff00722a */ /* 0x020fe20003b4f000 */
[----:B------:R-:W-:Y:S01]  /*06f0*/  IMAD.MOV.U32 R4, RZ, RZ, R12 ;  /* 0x000000ffff047224 */ /* 0x000fe200078e000c */
[----:B------:R-:W-:Y:S02]  /*0700*/  SEL R20, R25, R20, P0 ;  /* 0x0000001419147207 */ /* 0x000fe40000000000 */
[----:B------:R-:W-:Y:S02]  /*0710*/  FSEL R13, R13, -R24, P4 ;  /* 0x800000180d0d7208 */ /* 0x000fe40002000000 */
[----:B------:R-:W-:-:S02]  /*0720*/  @P5 LOP3.LUT R13, R24, 0x80000, RZ, 0xfc, !PT ;  /* 0x00080000180d5812 */ /* 0x000fc400078efcff */
[----:B------:R-:W-:Y:S01]  /*0730*/  SEL R12, R25, R4, P4 ;  /* 0x00000004190c7207 */ /* 0x000fe20002000000 */
[----:B------:R-:W-:Y:S01]  /*0740*/  IMAD.MOV.U32 R4, RZ, RZ, R23 ;  /* 0x000000ffff047224 */ /* 0x000fe200078e0017 */
[----:B------:R-:W-:Y:S02]  /*0750*/  FSEL R17, R17, -R26, P1 ;  /* 0x8000001a11117208 */ /* 0x000fe40000800000 */
[----:B------:R-:W-:Y:S01]  /*0760*/  SEL R16, R25, R16, P1 ;  /* 0x0000001019107207 */ /* 0x000fe20000800000 */
[----:B------:R-:W-:Y:S01]  /*0770*/  DSETP.MIN.AND P1, P0, RZ, R22, PT ;  /* 0x00000016ff00722a */ /* 0x000fe20003820000 */
[----:B------:R-:W-:Y:S01]  /*0780*/  @P6 LOP3.LUT R17, R26, 0x80000, RZ, 0xfc, !PT ;  /* 0x000800001a116812 */ /* 0x000fe200078efcff */
[----:B------:R-:W-:Y:S01]  /*0790*/  DADD R14, R14, R12 ;  /* 0x000000000e0e7229 */ /* 0x000fe2000000000c */
[----:B------:R-:W-:Y:S01]  /*07a0*/  IMAD.MOV.U32 R23, RZ, RZ, RZ ;  /* 0x000000ffff177224 */ /* 0x000fe200078e00ff */
[----:B--2---:R-:W-:Y:S01]  /*07b0*/  DSETP.MIN.AND P5, P6, RZ, -R18, PT ;  /* 0x80000012ff00722a */ /* 0x004fe20003ea0000 */
[----:B------:R-:W-:Y:S01]  /*07c0*/  IMAD.MOV.U32 R13, RZ, RZ, RZ ;  /* 0x000000ffff0d7224 */ /* 0x000fe200078e00ff */
[----:B------:R-:W2:Y:S01]  /*07d0*/  LDG.E.64.CONSTANT R24, desc[UR4][R28.64+0x308] ;  /* 0x000308041c187981 */ /* 0x000ea2000c1e9b00 */
[----:B------:R-:W-:Y:S01]  /*07e0*/  DADD R20, R20, R16 ;  /* 0x0000000014147229 */ /* 0x000fe20000000010 */
[----:B------:R-:W-:-:S02]  /*07f0*/  IMAD.MOV.U32 R12, RZ, RZ, R22 ;  /* 0x000000ffff0c7224 */ /* 0x000fc400078e0016 */
[-C--:B------:R-:W-:Y:S01]  /*0800*/  FSEL R13, R13, R4.reuse, P2 ;  /* 0x000000040d0d7208 */ /* 0x080fe20001000000 */
[----:B------:R-:W-:Y:S01]  /*0810*/  IMAD.MOV.U32 R17, RZ, RZ, RZ ;  /* 0x000000ffff117224 */ /* 0x000fe200078e00ff */
[C---:B------:R-:W-:Y:S01]  /*0820*/  @P3 LOP3.LUT R13, R4.reuse, 0x80000, RZ, 0xfc, !PT ;  /* 0x00080000040d3812 */ /* 0x040fe200078efcff */
[----:B------:R-:W-:Y:S01]  /*0830*/  DSETP.MAX.AND P3, P4, RZ, -R18, PT ;  /* 0x80000012ff00722a */ /* 0x000fe20003c6f000 */
[-C--:B------:R-:W-:Y:S01]  /*0840*/  FSEL R23, R23, -R19.reuse, P5 ;  /* 0x8000001317177208 */ /* 0x080fe20002800000 */
[----:B------:R-:W-:Y:S01]  /*0850*/  IMAD.MOV.U32 R26, RZ, RZ, R18 ;  /* 0x000000ffff1a7224 */ /* 0x000fe200078e0012 */
[----:B------:R-:W-:Y:S01]  /*0860*/  FSEL R17, R17, R4, P1 ;  /* 0x0000000411117208 */ /* 0x000fe20000800000 */
[----:B------:R-:W-:Y:S01]  /*0870*/  IMAD.MOV.U32 R16, RZ, RZ, R22 ;  /* 0x000000ffff107224 */ /* 0x000fe200078e0016 */
[----:B------:R-:W-:Y:S01]  /*0880*/  @P0 LOP3.LUT R17, R4, 0x80000, RZ, 0xfc, !PT ;  /* 0x0008000004110812 */ /* 0x000fe200078efcff */
[----:B------:R-:W-:Y:S01]  /*0890*/  IMAD.MOV.U32 R22, RZ, RZ, R18 ;  /* 0x000000ffff167224 */ /* 0x000fe200078e0012 */
[----:B------:R-:W-:-:S02]  /*08a0*/  MOV R4, R19 ;  /* 0x0000001300047202 */ /* 0x000fc40000000f00 */
[----:B------:R-:W-:Y:S01]  /*08b0*/  @P6 LOP3.LUT R23, R19, 0x80000, RZ, 0xfc, !PT ;  /* 0x0008000013176812 */ /* 0x000fe200078efcff */
[----:B------:R-:W-:Y:S01]  /*08c0*/  IMAD.MOV.U32 R19, RZ, RZ, RZ ;  /* 0x000000ffff137224 */ /* 0x000fe200078e00ff */
[----:B------:R-:W-:-:S03]  /*08d0*/  FSEL R27, R27, -R4, P3 ;  /* 0x800000041b1b7208 */ /* 0x000fc60001800000 */
[----:B------:R-:W-:Y:S02]  /*08e0*/  @P4 LOP3.LUT R27, R4, 0x80000, RZ, 0xfc, !PT ;  /* 0x00080000041b4812 */ /* 0x000fe400078efcff */
[C---:B------:R-:W-:Y:S02]  /*08f0*/  SEL R12, R19.reuse, R12, P2 ;  /* 0x0000000c130c7207 */ /* 0x040fe40001000000 */
[C---:B------:R-:W-:Y:S02]  /*0900*/  SEL R26, R19.reuse, R26, P3 ;  /* 0x0000001a131a7207 */ /* 0x040fe40001800000 */
[C---:B------:R-:W-:Y:S02]  /*0910*/  SEL R16, R19.reuse, R16, P1 ;  /* 0x0000001013107207 */ /* 0x040fe40000800000 */
[----:B------:R-:W-:Y:S02]  /*0920*/  SEL R22, R19, R22, P5 ;  /* 0x0000001613167207 */ /* 0x000fe40002800000 */
[----:B------:R-:W-:Y:S01]  /*0930*/  DADD R26, R12, R26 ;  /* 0x000000000c1a7229 */ /* 0x000fe2000000001a */
[----:B------:R-:W3:Y:S04]  /*0940*/  LDG.E.64.CONSTANT R18, desc[UR4][R28.64+0x208] ;  /* 0x000208041c127981 */ /* 0x000ee8000c1e9b00 */
[----:B------:R-:W4:Y:S01]  /*0950*/  LDG.E.64.CONSTANT R12, desc[UR4][R28.64+0x200] ;  /* 0x000200041c0c7981 */ /* 0x000f22000c1e9b00 */
[----:B------:R-:W-:Y:S01]  /*0960*/  DADD R22, R16, R22 ;  /* 0x0000000010167229 */ /* 0x000fe20000000016 */
[----:B------:R-:W-:-:S05]  /*0970*/  IMAD.WIDE R16, R2, 0x8, R10 ;  /* 0x0000000802107825 */ /* 0x000fca00078e020a */
[----:B------:R0:W-:Y:S02]  /*0980*/  STG.E.64 desc[UR4][R16.64], R14 ;  /* 0x0000000e10007986 */ /* 0x0001e4000c101b04 */
[----:B0-----:R-:W-:-:S05]  /*0990*/  IMAD.WIDE R14, R2, 0x8, R6 ;  /* 0x00000008020e7825 */ /* 0x001fca00078e0206 */
[----:B------:R0:W-:Y:S04]  /*09a0*/  STG.E.64 desc[UR4][R14.64], R20 ;  /* 0x000000140e007986 */ /* 0x0001e8000c101b04 */
[----:B0-----:R0:W5:Y:S01]  /*09b0*/  LDG.E.64.CONSTANT R20, desc[UR4][R28.64+0x300] ;  /* 0x000300041c147981 */ /* 0x001162000c1e9b00 */
[----:B------:R-:W-:-:S03]  /*09c0*/  IMAD.MOV.U32 R4, RZ, RZ, RZ ;  /* 0x000000ffff047224 */ /* 0x000fc600078e00ff */
[----:B------:R1:W-:Y:S04]  /*09d0*/  STG.E.64 desc[UR4][R16.64+0x100], R26 ;  /* 0x0001001a10007986 */ /* 0x0003e8000c101b04 */
[----:B------:R3:W-:Y:S01]  /*09e0*/  STG.E.64 desc[UR4][R14.64+0x100], R22 ;  /* 0x000100160e007986 */ /* 0x0007e2000c101b04 */
[----:B-1----:R-:W-:Y:S02]  /*09f0*/  IMAD.MOV.U32 R26, RZ, RZ, RZ ;  /* 0x000000ffff1a7224 */ /* 0x002fe400078e00ff */
[----:B0-----:R-:W-:Y:S02]  /*0a00*/  IMAD.MOV.U32 R29, RZ, RZ, RZ ;  /* 0x000000ffff1d7224 */ /* 0x001fe400078e00ff */
[----:B------:R-:W-:Y:S02]  /*0a10*/  VIADD R5, R5, 0x80 ;  /* 0x0000008005057836 */ /* 0x000fe40000000000 */
[----:B------:R-:W-:-:S02]  /*0a20*/  VIADD R2, R2, 0x80 ;  /* 0x0000008002027836 */ /* 0x000fc40000000000 */
[----:B------:R-:W-:Y:S01]  /*0a30*/  VIADD R3, R3, 0x80 ;  /* 0x0000008003037836 */ /* 0x000fe20000000000 */
[----:B----4-:R-:W-:Y:S02]  /*0a40*/  DSETP.MAX.AND P0, P1, RZ, R12, PT ;  /* 0x0000000cff00722a */ /* 0x010fe4000390f000 */
[----:B---3--:R-:W-:Y:S01]  /*0a50*/  DSETP.MAX.AND P2, P3, RZ, -R18, PT ;  /* 0x80000012ff00722a */ /* 0x008fe20003b4f000 */
[----:B------:R-:W-:Y:S02]  /*0a60*/  IMAD.MOV.U32 R27, RZ, RZ, R13 ;  /* 0x000000ffff1b7224 */ /* 0x000fe400078e000d */
[----:B------:R-:W-:-:S03]  /*0a70*/  IMAD.MOV.U32 R22, RZ, RZ, R19 ;  /* 0x000000ffff167224 */ /* 0x000fc600078e0013 */
[C---:B------:R-:W-:Y:S02]  /*0a80*/  FSEL R23, R4.reuse, R27, P0 ;  /* 0x0000001b04177208 */ /* 0x040fe40000000000 */
[----:B------:R-:W-:-:S04]  /*0a90*/  FSEL R4, R4, -R22, P2 ;  /* 0x8000001604047208 */ /* 0x000fc80001000000 */
[----:B------:R-:W-:Y:S01]  /*0aa0*/  @P1 LOP3.LUT R23, R27, 0x80000, RZ, 0xfc, !PT ;  /* 0x000800001b171812 */ /* 0x000fe200078efcff */
[----:B------:R-:W-:Y:S01]  /*0ab0*/  IMAD.MOV.U32 R27, RZ, RZ, R12 ;  /* 0x000000ffff1b7224 */ /* 0x000fe200078e000c */
[----:B------:R-:W-:-:S04]  /*0ac0*/  @P3 LOP3.LUT R4, R22, 0x80000, RZ, 0xfc, !PT ;  /* 0x0008000016043812 */ /* 0x000fc800078efcff */
[----:B------:R-:W-:Y:S02]  /*0ad0*/  SEL R22, R26, R27, P0 ;  /* 0x0000001b1a167207 */ /* 0x000fe40000000000 */
[----:B------:R-:W-:Y:S01]  /*0ae0*/  MOV R27, R18 ;  /* 0x00000012001b7202 */ /* 0x000fe20000000f00 */
[----:B------:R-:W-:-:S03]  /*0af0*/  DSETP.MIN.AND P0, P1, RZ, R12, PT ;  /* 0x0000000cff00722a */ /* 0x000fc60003900000 */
[----:B------:R-:W-:Y:S01]  /*0b00*/  SEL R26, R26, R27, P2 ;  /* 0x0000001b1a1a7207 */ /* 0x000fe20001000000 */
[----:B------:R-:W-:Y:S01]  /*0b10*/  IMAD.MOV.U32 R27, RZ, RZ, R4 ;  /* 0x000000ffff1b7224 */ /* 0x000fe200078e0004 */
[----:B------:R-:W-:Y:S01]  /*0b20*/  DSETP.MIN.AND P2, P3, RZ, -R18, PT ;  /* 0x80000012ff00722a */ /* 0x000fe20003b40000 */
[----:B------:R-:W-:-:S04]  /*0b30*/  IMAD.MOV.U32 R4, RZ, RZ, R13 ;  /* 0x000000ffff047224 */ /* 0x000fc800078e000d */
[----:B------:R-:W-:Y:S01]  /*0b40*/  DADD R26, R22, R26 ;  /* 0x00000000161a7229 */ /* 0x000fe2000000001a */
[----:B------:R-:W-:Y:S02]  /*0b50*/  IMAD.MOV.U32 R23, RZ, RZ, RZ ;  /* 0x000000ffff177224 */ /* 0x000fe400078e00ff */
[----:B------:R-:W-:-:S03]  /*0b60*/  IMAD.MOV.U32 R22, RZ, RZ, R19 ;  /* 0x000000ffff167224 */ /* 0x000fc600078e0013 */
[----:B------:R-:W-:Y:S02]  /*0b70*/  FSEL R23, R23, R4, P0 ;  /* 0x0000000417177208 */ /* 0x000fe40000000000 */
[----:B------:R-:W-:Y:S01]  /*0b80*/  @P1 LOP3.LUT R23, R4, 0x80000, RZ, 0xfc, !PT ;  /* 0x0008000004171812 */ /* 0x000fe200078efcff */
[----:B------:R-:W-:Y:S01]  /*0b90*/  IMAD.MOV.U32 R4, RZ, RZ, R18 ;  /* 0x000000ffff047224 */ /* 0x000fe200078e0012 */
[----:B------:R-:W-:Y:S01]  /*0ba0*/  FSEL R29, R29, -R22, P2 ;  /* 0x800000161d1d7208 */ /* 0x000fe20001000000 */
[----:B------:R-:W-:Y:S01]  /*0bb0*/  IMAD.MOV.U32 R18, RZ, RZ, RZ ;  /* 0x000000ffff127224 */ /* 0x000fe200078e00ff */
[----:B------:R-:W-:Y:S01]  /*0bc0*/  @P3 LOP3.LUT R29, R22, 0x80000, RZ, 0xfc, !PT ;  /* 0x00080000161d3812 */ /* 0x000fe200078efcff */
[----:B------:R-:W-:-:S03]  /*0bd0*/  IMAD.MOV.U32 R13, RZ, RZ, RZ ;  /* 0x000000ffff0d7224 */ /* 0x000fc600078e00ff */
[----:B------:R-:W-:Y:S01]  /*0be0*/  SEL R18, R18, R4, P2 ;  /* 0x0000000412127207 */ /* 0x000fe20001000000 */
[--C-:B-----5:R-:W-:Y:S01]  /*0bf0*/  DSETP.MAX.AND P2, P3, RZ, R20.reuse, PT ;  /* 0x00000014ff00722a */ /* 0x120fe20003b4f000 */
[----:B------:R-:W-:Y:S01]  /*0c00*/  SEL R12, R13, R12, P0 ;  /* 0x0000000c0d0c7207 */ /* 0x000fe20000000000 */
[----:B------:R-:W-:Y:S01]  /*0c10*/  IMAD.MOV.U32 R19, RZ, RZ, R29 ;  /* 0x000000ffff137224 */ /* 0x000fe200078e001d */
[----:B------:R-:W-:Y:S01]  /*0c20*/  MOV R13, R23 ;  /* 0x00000017000d7202 */ /* 0x000fe20000000f00 */
[----:B------:R-:W-:Y:S01]  /*0c30*/  IMAD.MOV.U32 R4, RZ, RZ, R21 ;  /* 0x000000ffff047224 */ /* 0x000fe200078e0015 */
[----:B------:R-:W-:-:S04]  /*0c40*/  DSETP.MIN.AND P1, P0, RZ, R20, PT ;  /* 0x00000014ff00722a */ /* 0x000fc80003820000 */
[----:B------:R-:W-:Y:S01]  /*0c50*/  DADD R12, R12, R18 ;  /* 0x000000000c0c7229 */ /* 0x000fe20000000012 */
[----:B------:R-:W-:Y:S01]  /*0c60*/  IMAD.MOV.U32 R19, RZ, RZ, RZ ;  /* 0x000000ffff137224 */ /* 0x000fe200078e00ff */
[----:B--2---:R-:W-:-:S04]  /*0c70*/  DSETP.MIN.AND P5, P6, RZ, -R24, PT ;  /* 0x80000018ff00722a */ /* 0x004fc80003ea0000 */
[-C--:B------:R-:W-:Y:S02]  /*0c80*/  FSEL R19, R19, R4.reuse, P2 ;  /* 0x0000000413137208 */ /* 0x080fe40001000000 */
[----:B------:R-:W-:Y:S01]  /*0c90*/  @P3 LOP3.LUT R19, R4, 0x80000, RZ, 0xfc, !PT ;  /* 0x0008000004133812 */ /* 0x000fe200078efcff */
[----:B------:R-:W-:Y:S01]  /*0ca0*/  DSETP.MAX.AND P3, P4, RZ, -R24, PT ;  /* 0x80000018ff00722a */ /* 0x000fe20003c6f000 */
[----:B------:R-:W-:Y:S01]  /*0cb0*/  IMAD.MOV.U32 R23, RZ, RZ, RZ ;  /* 0x000000ffff177224 */ /* 0x000fe200078e00ff */
[----:B------:R0:W-:Y:S01]  /*0cc0*/  STG.E.64 desc[UR4][R16.64+0x200], R26 ;  /* 0x0002001a10007986 */ /* 0x0001e2000c101b04 */
[--C-:B------:R-:W-:Y:S02]  /*0cd0*/  IMAD.MOV.U32 R18, RZ, RZ, R20.reuse ;  /* 0x000000ffff127224 */ /* 0x100fe400078e0014 */
[----:B------:R-:W-:Y:S01]  /*0ce0*/  IMAD.MOV.U32 R22, RZ, RZ, R20 ;  /* 0x000000ffff167224 */ /* 0x000fe200078e0014 */
[----:B------:R-:W-:Y:S01]  /*0cf0*/  FSEL R23, R23, R4, P1 ;  /* 0x0000000417177208 */ /* 0x000fe20000800000 */
[----:B------:R-:W-:-:S02]  /*0d00*/  IMAD.MOV.U32 R28, RZ, RZ, R25 ;  /* 0x000000ffff1c7224 */ /* 0x000fc400078e0019 */
[----:B------:R-:W-:Y:S01]  /*0d10*/  IMAD.MOV.U32 R21, RZ, RZ, RZ ;  /* 0x000000ffff157224 */ /* 0x000fe200078e00ff */
[----:B------:R-:W-:Y:S01]  /*0d20*/  @P0 LOP3.LUT R23, R4, 0x80000, RZ, 0xfc, !PT ;  /* 0x0008000004170812 */ /* 0x000fe200078efcff */
[----:B------:R-:W-:Y:S01]  /*0d30*/  IMAD.MOV.U32 R20, RZ, RZ, R24 ;  /* 0x000000ffff147224 */ /* 0x000fe200078e0018 */
[----:B------:R-:W-:Y:S01]  /*0d40*/  MOV R4, R24 ;  /* 0x0000001800047202 */ /* 0x000fe20000000f00 */
[----:B0-----:R-:W-:Y:S02]  /*0d50*/  IMAD.MOV.U32 R26, RZ, RZ, R25 ;  /* 0x000000ffff1a7224 */ /* 0x001fe400078e0019 */
[----:B------:R-:W-:Y:S02]  /*0d60*/  IMAD.MOV.U32 R25, RZ, RZ, RZ ;  /* 0x000000ffff197224 */ /* 0x000fe400078e00ff */
[----:B------:R-:W-:Y:S01]  /*0d70*/  IMAD.MOV.U32 R27, RZ, RZ, RZ ;  /* 0x000000ffff1b7224 */ /* 0x000fe200078e00ff */
[----:B------:R-:W-:Y:S02]  /*0d80*/  FSEL R21, R21, -R26, P3 ;  /* 0x8000001a15157208 */ /* 0x000fe40001800000 */
[----:B------:R-:W-:-:S02]  /*0d90*/  FSEL R25, R25, -R28, P5 ;  /* 0x8000001c19197208 */ /* 0x000fc40002800000 */
[----:B------:R-:W-:Y:S02]  /*0da0*/  @P4 LOP3.LUT R21, R26, 0x80000, RZ, 0xfc, !PT ;  /* 0x000800001a154812 */ /* 0x000fe400078efcff */
[C---:B------:R-:W-:Y:S02]  /*0db0*/  SEL R18, R27.reuse, R18, P2 ;  /* 0x000000121b127207 */ /* 0x040fe40001000000 */
[C---:B------:R-:W-:Y:S02]  /*0dc0*/  SEL R20, R27.reuse, R20, P3 ;  /* 0x000000141b147207 */ /* 0x040fe40001800000 */
[----:B------:R-:W-:Y:S02]  /*0dd0*/  @P6 LOP3.LUT R25, R28, 0x80000, RZ, 0xfc, !PT ;  /* 0x000800001c196812 */ /* 0x000fe400078efcff */
[C---:B------:R-:W-:Y:S02]  /*0de0*/  SEL R22, R27.reuse, R22, P1 ;  /* 0x000000161b167207 */ /* 0x040fe40000800000 */
[----:B------:R-:W-:Y:S01]  /*0df0*/  SEL R24, R27, R4, P5 ;  /* 0x000000041b187207 */ /* 0x000fe20002800000 */
[----:B------:R-:W-:-:S05]  /*0e00*/  DADD R18, R18, R20 ;  /* 0x0000000012127229 */ /* 0x000fca0000000014 */
[----:B------:R-:W-:Y:S01]  /*0e10*/  DADD R22, R22, R24 ;  /* 0x0000000016167229 */ /* 0x000fe20000000018 */
[----:B------:R3:W-:Y:S04]  /*0e20*/  STG.E.64 desc[UR4][R14.64+0x200], R12 ;  /* 0x0002000c0e007986 */ /* 0x0007e8000c101b04 */
[----:B------:R3:W-:Y:S04]  /*0e30*/  STG.E.64 desc[UR4][R16.64+0x300], R18 ;  /* 0x0003001210007986 */ /* 0x0007e8000c101b04 */
[----:B------:R3:W-:Y:S01]  /*0e40*/  STG.E.64 desc[UR4][R14.64+0x300], R22 ;  /* 0x000300160e007986 */ /* 0x0007e2000c101b04 */
[----:B------:R-:W-:-:S13]  /*0e50*/  ISETP.GE.AND P0, PT, R5, R0, PT ;  /* 0x000000000500720c */ /* 0x000fda0003f06270 */
[----:B---3--:R-:W-:Y:S05]  /*0e60*/  @!P0 BRA `(.L_x_3) ;  /* 0xfffffff400b48947 */ /* 0x008fea000383ffff */
[----:B------:R-:W-:Y:S05]  /*0e70*/  EXIT ;  /* 0x000000000000794d */ /* 0x000fea0003800000 */
.L_x_4:
[----:B------:R-:W-:-:S00]  /*0e80*/  BRA `(.L_x_4) ;  /* 0xfffffffc00fc7947 */ /* 0x000fc0000383ffff */
[----:B------:R-:W-:-:S00]  /*0e90*/  NOP ;  /* 0x0000000000007918 */ /* 0x000fc00000000000 */
        /* <DEDUP_REMOVED lines=14> */
.L_x_5:


//--------------------- .nv.shared.reserved.0     --------------------------
	.section	.nv.shared.reserved.0,"aw",@nobits
	.weak		__nv_reservedSMEM_offset_0_alias
	.size		__nv_reservedSMEM_offset_0_alias, 0, 64
	.other		__nv_reservedSMEM_offset_0_alias,@"STO_CUDA_RESERVED_SHARED STV_DEFAULT"
__nv_reservedSMEM_offset_0_alias:
	.zero		0
	.zero		64


//--------------------- .nv.constant0._Z19fct_ale_b1_verticaliPKiPKdPdS3_ --------------------------
	.section	.nv.constant0._Z19fct_ale_b1_verticaliPKiPKdPdS3_,"a",@progbits
	.sectionflags	@""
	.align	4
.nv.constant0._Z19fct_ale_b1_verticaliPKiPKdPdS3_:
	.zero		936


//--------------------- SYMBOLS --------------------------

	.type		.nv.reservedSmem.offset0,@object
	.size		.nv.reservedSmem.offset0,0x4
